	.headerflags	@"EF_CUDA_TEXMODE_UNIFIED EF_CUDA_64BIT_ADDRESS EF_CUDA_ACCELERATORS EF_CUDA_SM90 EF_CUDA_VIRTUAL_SM(EF_CUDA_SM90)"
	.elftype	@"ET_EXEC"


//--------------------- .nv.info                  --------------------------
	.section	.nv.info,"",@"SHT_CUDA_INFO"
	.align	4


	//----- nvinfo : EIATTR_REGCOUNT
	.align		4
        /*0000*/ 	.byte	0x04, 0x2f
        /*0002*/ 	.short	(.L_1 - .L_0)
	.align		4
.L_0:
        /*0004*/ 	.word	index@(triton_poi_fused_cat_17)
        /*0008*/ 	.word	0x00000020


	//----- nvinfo : EIATTR_MIN_STACK_SIZE
	.align		4
.L_1:
        /*000c*/ 	.byte	0x04, 0x12
        /*000e*/ 	.short	(.L_3 - .L_2)
	.align		4
.L_2:
        /*0010*/ 	.word	index@(triton_poi_fused_cat_17)
        /*0014*/ 	.word	0x00000000


	//----- nvinfo : EIATTR_FRAME_SIZE
	.align		4
.L_3:
        /*0018*/ 	.byte	0x04, 0x11
        /*001a*/ 	.short	(.L_5 - .L_4)
	.align		4
.L_4:
        /*001c*/ 	.word	index@(triton_poi_fused_cat_17)
        /*0020*/ 	.word	0x00000000


	//----- nvinfo : EIATTR_MIN_STACK_SIZE
	.align		4
.L_5:
        /*0024*/ 	.byte	0x04, 0x12
        /*0026*/ 	.short	(.L_7 - .L_6)
	.align		4
.L_6:
        /*0028*/ 	.word	index@(triton_poi_fused_cat_17)
        /*002c*/ 	.word	0x00000000
.L_7:


//--------------------- .nv.info.triton_poi_fused_cat_17 --------------------------
	.section	.nv.info.triton_poi_fused_cat_17,"",@"SHT_CUDA_INFO"
	.sectionflags	@""
	.align	4


	//----- nvinfo : EIATTR_CUDA_API_VERSION
	.align		4
        /*0000*/ 	.byte	0x04, 0x37
        /*0002*/ 	.short	(.L_9 - .L_8)
.L_8:
        /*0004*/ 	.word	0x0000007c


	//----- nvinfo : EIATTR_KPARAM_INFO
	.align		4
.L_9:
        /*0008*/ 	.byte	0x04, 0x17
        /*000a*/ 	.short	(.L_11 - .L_10)
.L_10:
        /*000c*/ 	.word	0x00000000
        /*0010*/ 	.short	0x0004
        /*0012*/ 	.short	0x0020
        /*0014*/ 	.byte	0x00, 0xf0, 0x11, 0x00


	//----- nvinfo : EIATTR_KPARAM_INFO
	.align		4
.L_11:
        /*0018*/ 	.byte	0x04, 0x17
        /*001a*/ 	.short	(.L_13 - .L_12)
.L_12:
        /*001c*/ 	.word	0x00000000
        /*0020*/ 	.short	0x0003
        /*0022*/ 	.short	0x0018
        /*0024*/ 	.byte	0x00, 0xf4, 0x21, 0x00


	//----- nvinfo : EIATTR_KPARAM_INFO
	.align		4
.L_13:
        /*0028*/ 	.byte	0x04, 0x17
        /*002a*/ 	.short	(.L_15 - .L_14)
.L_14:
        /*002c*/ 	.word	0x00000000
        /*0030*/ 	.short	0x0002
        /*0032*/ 	.short	0x0010
        /*0034*/ 	.byte	0x00, 0xf4, 0x21, 0x00


	//----- nvinfo : EIATTR_KPARAM_INFO
	.align		4
.L_15:
        /*0038*/ 	.byte	0x04, 0x17
        /*003a*/ 	.short	(.L_17 - .L_16)
.L_16:
        /*003c*/ 	.word	0x00000000
        /*0040*/ 	.short	0x0001
        /*0042*/ 	.short	0x0008
        /*0044*/ 	.byte	0x00, 0xf4, 0x21, 0x00


	//----- nvinfo : EIATTR_KPARAM_INFO
	.align		4
.L_17:
        /*0048*/ 	.byte	0x04, 0x17
        /*004a*/ 	.short	(.L_19 - .L_18)
.L_18:
        /*004c*/ 	.word	0x00000000
        /*0050*/ 	.short	0x0000
        /*0052*/ 	.short	0x0000
        /*0054*/ 	.byte	0x00, 0xf4, 0x21, 0x00


	//----- nvinfo : EIATTR_SPARSE_MMA_MASK
	.align		4
.L_19:
        /*0058*/ 	.byte	0x03, 0x50
        /*005a*/ 	.short	0x0000


	//----- nvinfo : EIATTR_MAXREG_COUNT
	.align		4
        /*005c*/ 	.byte	0x03, 0x1b
        /*005e*/ 	.short	0x00ff


	//----- nvinfo : EIATTR_EXIT_INSTR_OFFSETS
	.align		4
        /*0060*/ 	.byte	0x04, 0x1c
        /*0062*/ 	.short	(.L_21 - .L_20)


	//   ....[0]....
.L_20:
        /*0064*/ 	.word	0x000007f0


	//----- nvinfo : EIATTR_REQNTID
	.align		4
.L_21:
        /*0068*/ 	.byte	0x04, 0x10
        /*006a*/ 	.short	(.L_23 - .L_22)
.L_22:
        /*006c*/ 	.word	0x00000080
        /*0070*/ 	.word	0x00000001
        /*0074*/ 	.word	0x00000001


	//----- nvinfo : EIATTR_CBANK_PARAM_SIZE
	.align		4
.L_23:
        /*0078*/ 	.byte	0x03, 0x19
        /*007a*/ 	.short	0x0024


	//----- nvinfo : EIATTR_PARAM_CBANK
	.align		4
        /*007c*/ 	.byte	0x04, 0x0a
        /*007e*/ 	.short	(.L_25 - .L_24)
	.align		4
.L_24:
        /*0080*/ 	.word	index@(.nv.constant0.triton_poi_fused_cat_17)
        /*0084*/ 	.short	0x0210
        /*0086*/ 	.short	0x0024


	//----- nvinfo : EIATTR_SW_WAR
	.align		4
.L_25:
        /*0088*/ 	.byte	0x04, 0x36
        /*008a*/ 	.short	(.L_27 - .L_26)
.L_26:
        /*008c*/ 	.word	0x00000008
.L_27:


//--------------------- .nv.callgraph             --------------------------
	.section	.nv.callgraph,"",@"SHT_CUDA_CALLGRAPH"
	.align	4
	.sectionentsize	8
	.align		4
        /*0000*/ 	.word	0x00000000
	.align		4
        /*0004*/ 	.word	0xffffffff
	.align		4
        /*0008*/ 	.word	0x00000000
	.align		4
        /*000c*/ 	.word	0xfffffffe
	.align		4
        /*0010*/ 	.word	0x00000000
	.align		4
        /*0014*/ 	.word	0xfffffffd
	.align		4
        /*0018*/ 	.word	0x00000000
	.align		4
        /*001c*/ 	.word	0xfffffffc


//--------------------- .text.triton_poi_fused_cat_17 --------------------------
	.section	.text.triton_poi_fused_cat_17,"ax",@progbits
	.align	128
        .global         triton_poi_fused_cat_17
        .type           triton_poi_fused_cat_17,@function
        .size           triton_poi_fused_cat_17,(.L_x_1 - triton_poi_fused_cat_17)
        .other          triton_poi_fused_cat_17,@"STO_CUDA_ENTRY STV_DEFAULT"
triton_poi_fused_cat_17:
.text.triton_poi_fused_cat_17:
[----:B------:R-:W-:Y:S01]  /*0000*/  LDC R1, c[0x0][0x28] ;  /* 0x00000a00ff017b82 */ /* 0x000fe20000000800 */
[----:B------:R-:W1:Y:S07]  /*0010*/  S2R R0, SR_TID.X ;  /* 0x0000000000007919 */ /* 0x000e6e0000002100 */
[----:B------:R-:W2:Y:S01]  /*0020*/  LDC.64 R12, c[0x0][0x210] ;  /* 0x00008400ff0c7b82 */ /* 0x000ea20000000a00 */
[----:B------:R-:W-:Y:S01]  /*0030*/  IMAD.MOV.U32 R16, RZ, RZ, RZ ;  /* 0x000000ffff107224 */ /* 0x000fe200078e00ff */
[----:B------:R-:W-:Y:S01]  /*0040*/  CS2R R4, SRZ ;  /* 0x0000000000047805 */ /* 0x000fe2000001ff00 */
[----:B------:R-:W3:Y:S01]  /*0050*/  S2R R2, SR_CTAID.X ;  /* 0x0000000000027919 */ /* 0x000ee20000002500 */
[----:B------:R-:W-:Y:S01]  /*0060*/  CS2R R6, SRZ ;  /* 0x0000000000067805 */ /* 0x000fe2000001ff00 */
[----:B------:R-:W-:-:S03]  /*0070*/  ULDC.64 UR4, c[0x0][0x208] ;  /* 0x0000820000047ab9 */ /* 0x000fc60000000a00 */
[----:B------:R-:W4:Y:S01]  /*0080*/  LDC.64 R14, c[0x0][0x218] ;  /* 0x00008600ff0e7b82 */ /* 0x000f220000000a00 */
[----:B------:R-:W-:Y:S01]  /*0090*/  CS2R R24, SRZ ;  /* 0x0000000000187805 */ /* 0x000fe2000001ff00 */
[----:B------:R-:W-:Y:S01]  /*00a0*/  IMAD.MOV.U32 R28, RZ, RZ, RZ ;  /* 0x000000ffff1c7224 */ /* 0x000fe200078e00ff */
[----:B------:R-:W-:Y:S01]  /*00b0*/  ULDC.64 UR6, c[0x0][0x220] ;  /* 0x0000880000067ab9 */ /* 0x000fe20000000a00 */
[----:B-1----:R-:W-:Y:S01]  /*00c0*/  IMAD.SHL.U32 R0, R0, 0x4, RZ ;  /* 0x0000000400007824 */ /* 0x002fe200078e00ff */
[----:B---3--:R-:W-:-:S04]  /*00d0*/  SHF.R.S32.HI R3, RZ, 0x15, R2 ;  /* 0x00000015ff037819 */ /* 0x008fc80000011402 */
[----:B------:R-:W-:Y:S02]  /*00e0*/  LOP3.LUT R21, R0, 0x1fc, RZ, 0xc0, !PT ;  /* 0x000001fc00157812 */ /* 0x000fe400078ec0ff */
[----:B------:R-:W-:-:S03]  /*00f0*/  SGXT R0, R3, 0x1 ;  /* 0x000000010300781a */ /* 0x000fc60000000200 */
[----:B------:R-:W-:-:S05]  /*0100*/  IMAD R21, R2, 0x400, R21 ;  /* 0x0000040002157824 */ /* 0x000fca00078e0215 */
[CC--:B------:R-:W-:Y:S02]  /*0110*/  LEA.HI R18, R0.reuse, R21.reuse, RZ, 0xa ;  /* 0x0000001500127211 */ /* 0x0c0fe400078f50ff */
[----:B------:R-:W-:Y:S02]  /*0120*/  LEA.HI R3, R0, R21, RZ, 0x11 ;  /* 0x0000001500037211 */ /* 0x000fe400078f88ff */
[----:B------:R-:W-:Y:S02]  /*0130*/  SHF.R.S32.HI R19, RZ, 0xa, R18 ;  /* 0x0000000aff137819 */ /* 0x000fe40000011412 */
[----:B------:R-:W-:Y:S02]  /*0140*/  SHF.R.S32.HI R22, RZ, 0x11, R3 ;  /* 0x00000011ff167819 */ /* 0x000fe40000011403 */
[----:B------:R-:W-:Y:S02]  /*0150*/  LEA.HI R2, R19, R19, RZ, 0x7 ;  /* 0x0000001313027211 */ /* 0x000fe400078f38ff */
[----:B------:R-:W-:Y:S01]  /*0160*/  LOP3.LUT R3, R3, 0xfffe0000, RZ, 0xc0, !PT ;  /* 0xfffe000003037812 */ /* 0x000fe200078ec0ff */
[----:B------:R-:W-:Y:S01]  /*0170*/  IMAD.U32 R22, R22, 0x10000, RZ ;  /* 0x0001000016167824 */ /* 0x000fe200078e00ff */
[----:B------:R-:W-:-:S04]  /*0180*/  LOP3.LUT R2, R2, 0xffffff80, RZ, 0xc0, !PT ;  /* 0xffffff8002027812 */ /* 0x000fc800078ec0ff */
[----:B------:R-:W-:Y:S01]  /*0190*/  IADD3 R3, R22, R21, -R3 ;  /* 0x0000001516037210 */ /* 0x000fe20007ffe803 */
[----:B------:R-:W-:-:S04]  /*01a0*/  IMAD.IADD R19, R19, 0x1, -R2 ;  /* 0x0000000113137824 */ /* 0x000fc800078e0a02 */
[----:B--2---:R-:W-:Y:S01]  /*01b0*/  IMAD.WIDE R2, R3, 0x4, R12 ;  /* 0x0000000403027825 */ /* 0x004fe200078e020c */
[----:B------:R-:W-:-:S03]  /*01c0*/  ISETP.GE.AND P2, PT, R19, 0x40, PT ;  /* 0x000000401300780c */ /* 0x000fc60003f46270 */
[----:B----4-:R-:W-:-:S10]  /*01d0*/  IMAD.WIDE R10, R19, 0x4, R14 ;  /* 0x00000004130a7825 */ /* 0x010fd400078e020e */
[----:B------:R1:W2:Y:S04]  /*01e0*/  @!P2 LDG.E.128 R4, desc[UR4][R2.64] ;  /* 0x000000040204a981 */ /* 0x0002a8000c1e1d00 */
[----:B------:R-:W3:Y:S01]  /*01f0*/  @!P2 LDG.E.EL R16, desc[UR4][R10.64] ;  /* 0x000000040a10a981 */ /* 0x000ee2000c2e1900 */
[----:B------:R-:W-:Y:S01]  /*0200*/  VIADD R23, R21, 0x200 ;  /* 0x0000020015177836 */ /* 0x000fe20000000000 */
[----:B------:R-:W-:Y:S01]  /*0210*/  LOP3.LUT R18, R18, 0xfffffc00, RZ, 0xc0, !PT ;  /* 0xfffffc0012127812 */ /* 0x000fe200078ec0ff */
[----:B------:R-:W-:Y:S01]  /*0220*/  IMAD.MOV.U32 R20, RZ, RZ, RZ ;  /* 0x000000ffff147224 */ /* 0x000fe200078e00ff */
[----:B------:R-:W4:Y:S02]  /*0230*/  @!P2 LDG.E.EL R24, desc[UR4][R10.64] ;  /* 0x000000040a18a981 */ /* 0x000f24000c2e1900 */
[----:B------:R-:W-:-:S02]  /*0240*/  LEA.HI R26, R0, R23, RZ, 0xa ;  /* 0x00000017001a7211 */ /* 0x000fc400078f50ff */
[----:B------:R-:W-:Y:S01]  /*0250*/  LEA.HI R8, R0, R23, RZ, 0x11 ;  /* 0x0000001700087211 */ /* 0x000fe200078f88ff */
[----:B------:R-:W5:Y:S01]  /*0260*/  @!P2 LDG.E.EL R25, desc[UR4][R10.64] ;  /* 0x000000040a19a981 */ /* 0x000f62000c2e1900 */
[----:B------:R-:W-:Y:S02]  /*0270*/  SHF.R.S32.HI R17, RZ, 0xa, R26 ;  /* 0x0000000aff117819 */ /* 0x000fe4000001141a */
[----:B------:R-:W-:Y:S01]  /*0280*/  SHF.R.S32.HI R27, RZ, 0x11, R8 ;  /* 0x00000011ff1b7819 */ /* 0x000fe20000011408 */
[----:B------:R1:W4:Y:S01]  /*0290*/  @!P2 LDG.E.EL R28, desc[UR4][R10.64] ;  /* 0x000000040a1ca981 */ /* 0x000322000c2e1900 */
[----:B------:R-:W-:Y:S02]  /*02a0*/  LEA.HI R0, R17, R17, RZ, 0x7 ;  /* 0x0000001111007211 */ /* 0x000fe400078f38ff */
[----:B------:R-:W-:Y:S01]  /*02b0*/  LOP3.LUT R8, R8, 0xfffe0000, RZ, 0xc0, !PT ;  /* 0xfffe000008087812 */ /* 0x000fe200078ec0ff */
[----:B------:R-:W-:Y:S01]  /*02c0*/  IMAD.U32 R27, R27, 0x10000, RZ ;  /* 0x000100001b1b7824 */ /* 0x000fe200078e00ff */
[----:B------:R-:W-:-:S02]  /*02d0*/  LOP3.LUT R0, R0, 0xffffff80, RZ, 0xc0, !PT ;  /* 0xffffff8000007812 */ /* 0x000fc400078ec0ff */
[----:B------:R-:W-:Y:S02]  /*02e0*/  LOP3.LUT R26, R26, 0xfffffc00, RZ, 0xc0, !PT ;  /* 0xfffffc001a1a7812 */ /* 0x000fe400078ec0ff */
[----:B-1----:R-:W-:Y:S01]  /*02f0*/  IADD3 R3, R27, R23, -R8 ;  /* 0x000000171b037210 */ /* 0x002fe20007ffe808 */
[----:B------:R-:W-:Y:S01]  /*0300*/  IMAD.IADD R17, R17, 0x1, -R0 ;  /* 0x0000000111117824 */ /* 0x000fe200078e0a00 */
[----:B------:R-:W-:Y:S01]  /*0310*/  CS2R R8, SRZ ;  /* 0x0000000000087805 */ /* 0x000fe2000001ff00 */
[----:B------:R-:W-:Y:S02]  /*0320*/  IMAD.IADD R26, R23, 0x1, -R26 ;  /* 0x00000001171a7824 */ /* 0x000fe400078e0a1a */
[----:B------:R-:W-:Y:S01]  /*0330*/  IMAD.WIDE R12, R3, 0x4, R12 ;  /* 0x00000004030c7825 */ /* 0x000fe200078e020c */
[C---:B------:R-:W-:Y:S02]  /*0340*/  ISETP.GE.AND P1, PT, R17.reuse, 0x40, PT ;  /* 0x000000401100780c */ /* 0x040fe40003f26270 */
[----:B------:R-:W-:Y:S01]  /*0350*/  CS2R R2, SRZ ;  /* 0x0000000000027805 */ /* 0x000fe2000001ff00 */
[----:B------:R-:W-:Y:S01]  /*0360*/  IMAD.MOV.U32 R0, RZ, RZ, RZ ;  /* 0x000000ffff007224 */ /* 0x000fe200078e00ff */
[----:B------:R-:W-:Y:S01]  /*0370*/  CS2R R10, SRZ ;  /* 0x00000000000a7805 */ /* 0x000fe2000001ff00 */
[----:B------:R-:W-:-:S04]  /*0380*/  IMAD.WIDE R14, R17, 0x4, R14 ;  /* 0x00000004110e7825 */ /* 0x000fc800078e020e */
[----:B------:R-:W-:Y:S02]  /*0390*/  IMAD.IADD R23, R21, 0x1, -R18 ;  /* 0x0000000115177824 */ /* 0x000fe400078e0a12 */
[----:B------:R-:W-:Y:S02]  /*03a0*/  IMAD.SHL.U32 R18, R19, 0x400, RZ ;  /* 0x0000040013127824 */ /* 0x000fe400078e00ff */
[----:B------:R-:W5:Y:S04]  /*03b0*/  @!P1 LDG.E.EL R20, desc[UR4][R14.64] ;  /* 0x000000040e149981 */ /* 0x000f68000c2e1900 */
[----:B------:R-:W5:Y:S04]  /*03c0*/  @!P1 LDG.E.EL R3, desc[UR4][R14.64] ;  /* 0x000000040e039981 */ /* 0x000f68000c2e1900 */
[----:B------:R-:W5:Y:S04]  /*03d0*/  @!P1 LDG.E.EL R0, desc[UR4][R14.64] ;  /* 0x000000040e009981 */ /* 0x000f68000c2e1900 */
[----:B------:R1:W5:Y:S04]  /*03e0*/  @!P1 LDG.E.EL R2, desc[UR4][R14.64] ;  /* 0x000000040e029981 */ /* 0x000368000c2e1900 */
[----:B------:R1:W5:Y:S02]  /*03f0*/  @!P1 LDG.E.128 R8, desc[UR4][R12.64] ;  /* 0x000000040c089981 */ /* 0x000364000c1e1d00 */
[----:B-1----:R-:W-:-:S02]  /*0400*/  SHF.R.S32.HI R15, RZ, 0x1f, R22 ;  /* 0x0000001fff0f7819 */ /* 0x002fc40000011416 */
[----:B------:R-:W-:Y:S02]  /*0410*/  IADD3 R22, P3, P4, R18, R23, R22 ;  /* 0x0000001712167210 */ /* 0x000fe40007c7e016 */
[----:B------:R-:W-:Y:S01]  /*0420*/  SHF.R.S32.HI R23, RZ, 0x1f, R23 ;  /* 0x0000001fff177819 */ /* 0x000fe20000011417 */
[----:B0-----:R-:W-:Y:S01]  /*0430*/  IMAD.SHL.U32 R12, R17, 0x400, RZ ;  /* 0x00000400110c7824 */ /* 0x001fe200078e00ff */
[----:B------:R-:W-:Y:S02]  /*0440*/  SHF.R.S32.HI R18, RZ, 0x1f, R18 ;  /* 0x0000001fff127819 */ /* 0x000fe40000011412 */
[----:B------:R-:W-:Y:S02]  /*0450*/  ISETP.GT.AND P0, PT, R19, 0x3f, PT ;  /* 0x0000003f1300780c */ /* 0x000fe40003f04270 */
[----:B------:R-:W-:Y:S02]  /*0460*/  IADD3.X R13, R18, R23, R15, P3, P4 ;  /* 0x00000017120d7210 */ /* 0x000fe40001fe840f */
[----:B------:R-:W-:-:S02]  /*0470*/  IADD3 R18, P4, P5, R12, R26, R27 ;  /* 0x0000001a0c127210 */ /* 0x000fc40007d9e01b */
[----:B------:R-:W-:Y:S02]  /*0480*/  SHF.R.S32.HI R15, RZ, 0x1f, R26 ;  /* 0x0000001fff0f7819 */ /* 0x000fe4000001141a */
[----:B------:R-:W-:Y:S02]  /*0490*/  SHF.R.S32.HI R14, RZ, 0x1f, R27 ;  /* 0x0000001fff0e7819 */ /* 0x000fe4000001141b */
[----:B------:R-:W-:Y:S02]  /*04a0*/  SHF.R.S32.HI R19, RZ, 0x1f, R12 ;  /* 0x0000001fff137819 */ /* 0x000fe4000001140c */
[----:B------:R-:W-:Y:S02]  /*04b0*/  LEA R26, P3, R22, UR6, 0x2 ;  /* 0x00000006161a7c11 */ /* 0x000fe4000f8610ff */
[----:B------:R-:W-:Y:S02]  /*04c0*/  IADD3.X R19, R19, R15, R14, P4, P5 ;  /* 0x0000000f13137210 */ /* 0x000fe400027ea40e */
[----:B------:R-:W-:-:S02]  /*04d0*/  CS2R R14, SRZ ;  /* 0x00000000000e7805 */ /* 0x000fc4000001ff00 */
[----:B------:R-:W-:Y:S02]  /*04e0*/  LEA.HI.X R27, R22, UR7, R13, 0x2, P3 ;  /* 0x00000007161b7c11 */ /* 0x000fe400098f140d */
[----:B------:R-:W-:Y:S02]  /*04f0*/  CS2R R12, SRZ ;  /* 0x00000000000c7805 */ /* 0x000fe4000001ff00 */
[----:B------:R-:W-:Y:S02]  /*0500*/  ISETP.GT.AND P3, PT, R17, 0x3f, PT ;  /* 0x0000003f1100780c */ /* 0x000fe40003f64270 */
[C---:B------:R-:W-:Y:S02]  /*0510*/  LEA R22, P4, R18.reuse, UR6, 0x2 ;  /* 0x0000000612167c11 */ /* 0x040fe4000f8810ff */
[----:B------:R0:W5:Y:S02]  /*0520*/  @P0 LDG.E.128 R12, desc[UR4][R26.64+-0x40000] ;  /* 0xfc0000041a0c0981 */ /* 0x000164000c1e1d00 */
[----:B------:R-:W-:-:S02]  /*0530*/  LEA.HI.X R23, R18, UR7, R19, 0x2, P4 ;  /* 0x0000000712177c11 */ /* 0x000fc4000a0f1413 */
[----:B------:R-:W-:Y:S01]  /*0540*/  CS2R R18, SRZ ;  /* 0x0000000000127805 */ /* 0x000fe2000001ff00 */
[----:B0-----:R-:W0:Y:S01]  /*0550*/  LDC.64 R26, c[0x0][0x228] ;  /* 0x00008a00ff1a7b82 */ /* 0x001e220000000a00 */
[----:B--2---:R-:W-:Y:S02]  /*0560*/  SEL R4, R4, RZ, !P2 ;  /* 0x000000ff04047207 */ /* 0x004fe40005000000 */
[----:B---3--:R-:W-:-:S05]  /*0570*/  SEL R17, R16, RZ, !P2 ;  /* 0x000000ff10117207 */ /* 0x008fca0005000000 */
[----:B------:R-:W-:Y:S01]  /*0580*/  FADD R4, R4, R17 ;  /* 0x0000001104047221 */ /* 0x000fe20000000000 */
[----:B------:R-:W-:-:S06]  /*0590*/  CS2R R16, SRZ ;  /* 0x0000000000107805 */ /* 0x000fcc000001ff00 */
[----:B------:R1:W2:Y:S01]  /*05a0*/  @P3 LDG.E.128 R16, desc[UR4][R22.64+-0x40000] ;  /* 0xfc00000416103981 */ /* 0x0002a2000c1e1d00 */
[----:B------:R-:W-:Y:S02]  /*05b0*/  SEL R29, R5, RZ, !P2 ;  /* 0x000000ff051d7207 */ /* 0x000fe40005000000 */
[----:B------:R-:W-:Y:S02]  /*05c0*/  SEL R6, R6, RZ, !P2 ;  /* 0x000000ff06067207 */ /* 0x000fe40005000000 */
[----:B------:R-:W-:Y:S02]  /*05d0*/  SEL R5, R7, RZ, !P2 ;  /* 0x000000ff07057207 */ /* 0x000fe40005000000 */
[----:B----4-:R-:W-:Y:S02]  /*05e0*/  SEL R24, R24, RZ, !P2 ;  /* 0x000000ff18187207 */ /* 0x010fe40005000000 */
[----:B-----5:R-:W-:Y:S02]  /*05f0*/  SEL R25, R25, RZ, !P2 ;  /* 0x000000ff19197207 */ /* 0x020fe40005000000 */
[----:B------:R-:W-:Y:S01]  /*0600*/  SEL R28, R28, RZ, !P2 ;  /* 0x000000ff1c1c7207 */ /* 0x000fe20005000000 */
[----:B------:R-:W-:-:S02]  /*0610*/  FADD R7, R29, R24 ;  /* 0x000000181d077221 */ /* 0x000fc40000000000 */
[----:B------:R-:W-:Y:S02]  /*0620*/  FADD R6, R6, R25 ;  /* 0x0000001906067221 */ /* 0x000fe40000000000 */
[----:B------:R-:W-:Y:S01]  /*0630*/  FADD R5, R5, R28 ;  /* 0x0000001c05057221 */ /* 0x000fe20000000000 */
[----:B0-----:R-:W-:Y:S01]  /*0640*/  IMAD.WIDE R26, R21, 0x4, R26 ;  /* 0x00000004151a7825 */ /* 0x001fe200078e021a */
[----:B------:R-:W-:Y:S02]  /*0650*/  SEL R2, R2, RZ, !P1 ;  /* 0x000000ff02027207 */ /* 0x000fe40004800000 */
[----:B------:R-:W-:Y:S02]  /*0660*/  SEL R8, R8, RZ, !P1 ;  /* 0x000000ff08087207 */ /* 0x000fe40004800000 */
[----:B------:R-:W-:Y:S02]  /*0670*/  SEL R9, R9, RZ, !P1 ;  /* 0x000000ff09097207 */ /* 0x000fe40004800000 */
[----:B------:R-:W-:-:S02]  /*0680*/  SEL R10, R10, RZ, !P1 ;  /* 0x000000ff0a0a7207 */ /* 0x000fc40004800000 */
[----:B------:R-:W-:-:S05]  /*0690*/  SEL R11, R11, RZ, !P1 ;  /* 0x000000ff0b0b7207 */ /* 0x000fca0004800000 */
[----:B------:R-:W-:Y:S01]  /*06a0*/  FADD R11, R11, R2 ;  /* 0x000000020b0b7221 */ /* 0x000fe20000000000 */
[----:B-1----:R-:W-:Y:S02]  /*06b0*/  SEL R23, R12, RZ, P0 ;  /* 0x000000ff0c177207 */ /* 0x002fe40000000000 */
[----:B------:R-:W-:Y:S02]  /*06c0*/  SEL R22, R13, RZ, P0 ;  /* 0x000000ff0d167207 */ /* 0x000fe40000000000 */
[----:B------:R-:W-:Y:S02]  /*06d0*/  SEL R12, R3, RZ, !P1 ;  /* 0x000000ff030c7207 */ /* 0x000fe40004800000 */
[----:B------:R-:W-:Y:S02]  /*06e0*/  SEL R13, R20, RZ, !P1 ;  /* 0x000000ff140d7207 */ /* 0x000fe40004800000 */
[----:B------:R-:W-:Y:S02]  /*06f0*/  SEL R3, R0, RZ, !P1 ;  /* 0x000000ff00037207 */ /* 0x000fe40004800000 */
[----:B------:R-:W-:-:S02]  /*0700*/  SEL R25, R14, RZ, P0 ;  /* 0x000000ff0e197207 */ /* 0x000fc40000000000 */
[----:B------:R-:W-:Y:S01]  /*0710*/  SEL R24, R15, RZ, P0 ;  /* 0x000000ff0f187207 */ /* 0x000fe20000000000 */
[----:B------:R-:W-:Y:S01]  /*0720*/  FADD R8, R8, R13 ;  /* 0x0000000d08087221 */ /* 0x000fe20000000000 */
[----:B------:R-:W-:Y:S01]  /*0730*/  FADD R9, R9, R12 ;  /* 0x0000000c09097221 */ /* 0x000fe20000000000 */
[----:B------:R-:W-:Y:S01]  /*0740*/  FADD R10, R10, R3 ;  /* 0x000000030a0a7221 */ /* 0x000fe20000000000 */
[----:B------:R-:W-:Y:S02]  /*0750*/  SEL R12, R4, R23, !P2 ;  /* 0x00000017040c7207 */ /* 0x000fe40005000000 */
[----:B------:R-:W-:Y:S02]  /*0760*/  SEL R13, R7, R22, !P2 ;  /* 0x00000016070d7207 */ /* 0x000fe40005000000 */
[----:B------:R-:W-:Y:S02]  /*0770*/  SEL R14, R6, R25, !P2 ;  /* 0x00000019060e7207 */ /* 0x000fe40005000000 */
[----:B------:R-:W-:-:S05]  /*0780*/  SEL R15, R5, R24, !P2 ;  /* 0x00000018050f7207 */ /* 0x000fca0005000000 */
[----:B------:R-:W-:Y:S01]  /*0790*/  STG.E.128 desc[UR4][R26.64], R12 ;  /* 0x0000000c1a007986 */ /* 0x000fe2000c101d04 */
[----:B--2---:R-:W-:Y:S02]  /*07a0*/  @P1 SEL R8, R16, RZ, P3 ;  /* 0x000000ff10081207 */ /* 0x004fe40001800000 */
[----:B------:R-:W-:Y:S02]  /*07b0*/  @P1 SEL R9, R17, RZ, P3 ;  /* 0x000000ff11091207 */ /* 0x000fe40001800000 */
[----:B------:R-:W-:Y:S02]  /*07c0*/  @P1 SEL R10, R18, RZ, P3 ;  /* 0x000000ff120a1207 */ /* 0x000fe40001800000 */
[----:B------:R-:W-:-:S05]  /*07d0*/  @P1 SEL R11, R19, RZ, P3 ;  /* 0x000000ff130b1207 */ /* 0x000fca0001800000 */
[----:B------:R-:W-:Y:S01]  /*07e0*/  STG.E.128 desc[UR4][R26.64+0x800], R8 ;  /* 0x000800081a007986 */ /* 0x000fe2000c101d04 */
[----:B------:R-:W-:Y:S05]  /*07f0*/  EXIT ;  /* 0x000000000000794d */ /* 0x000fea0003800000 */
.L_x_0:
[----:B------:R-:W-:-:S00]  /*0800*/  BRA `(.L_x_0) ;  /* 0xfffffffc00fc7947 */ /* 0x000fc0000383ffff */
[----:B------:R-:W-:-:S00]  /*0810*/  NOP ;  /* 0x0000000000007918 */ /* 0x000fc00000000000 */
        /* <DEDUP_REMOVED lines=14> */
.L_x_1:


//--------------------- .nv.constant0.triton_poi_fused_cat_17 --------------------------
	.section	.nv.constant0.triton_poi_fused_cat_17,"a",@progbits
	.sectionflags	@""
	.align	4
.nv.constant0.triton_poi_fused_cat_17:
	.zero		564
